//
// Generated by NVIDIA NVVM Compiler
//
// Compiler Build ID: CL-36424714
// Cuda compilation tools, release 13.0, V13.0.88
// Based on NVVM 20.0.0
//

.version 9.0
.target sm_100
.address_size 64

	// .globl	_Z14split_channelsP6uchar4PhS1_S1_

.visible .entry _Z14split_channelsP6uchar4PhS1_S1_(
	.param .u64 .ptr .align 1 _Z14split_channelsP6uchar4PhS1_S1__param_0,
	.param .u64 .ptr .align 1 _Z14split_channelsP6uchar4PhS1_S1__param_1,
	.param .u64 .ptr .align 1 _Z14split_channelsP6uchar4PhS1_S1__param_2,
	.param .u64 .ptr .align 1 _Z14split_channelsP6uchar4PhS1_S1__param_3
)
{
	.reg .b16 	%rs<4>;
	.reg .b32 	%r<4>;
	.reg .b64 	%rd<15>;

	ld.param.u64 	%rd1, [_Z14split_channelsP6uchar4PhS1_S1__param_0];
	ld.param.u64 	%rd2, [_Z14split_channelsP6uchar4PhS1_S1__param_1];
	ld.param.u64 	%rd3, [_Z14split_channelsP6uchar4PhS1_S1__param_2];
	ld.param.u64 	%rd4, [_Z14split_channelsP6uchar4PhS1_S1__param_3];
	cvta.to.global.u64 	%rd5, %rd4;
	cvta.to.global.u64 	%rd6, %rd3;
	cvta.to.global.u64 	%rd7, %rd2;
	cvta.to.global.u64 	%rd8, %rd1;
	mov.u32 	%r1, %tid.x;
	mov.u32 	%r2, %ctaid.x;
	mad.lo.s32 	%r3, %r1, 360, %r2;
	cvt.u64.u32 	%rd9, %r3;
	mul.wide.u32 	%rd10, %r3, 4;
	add.s64 	%rd11, %rd8, %rd10;
	ld.global.u8 	%rs1, [%rd11];
	add.s64 	%rd12, %rd7, %rd9;
	st.global.u8 	[%rd12], %rs1;
	ld.global.u8 	%rs2, [%rd11+1];
	add.s64 	%rd13, %rd6, %rd9;
	st.global.u8 	[%rd13], %rs2;
	ld.global.u8 	%rs3, [%rd11+2];
	add.s64 	%rd14, %rd5, %rd9;
	st.global.u8 	[%rd14], %rs3;
	ret;

}
	// .globl	_Z12blur_channelPhS_Pfi
.visible .entry _Z12blur_channelPhS_Pfi(
	.param .u64 .ptr .align 1 _Z12blur_channelPhS_Pfi_param_0,
	.param .u64 .ptr .align 1 _Z12blur_channelPhS_Pfi_param_1,
	.param .u64 .ptr .align 1 _Z12blur_channelPhS_Pfi_param_2,
	.param .u32 _Z12blur_channelPhS_Pfi_param_3
)
{
	.reg .pred 	%p<3>;
	.reg .b16 	%rs<5>;
	.reg .b32 	%r<21>;
	.reg .b32 	%f<16>;
	.reg .b64 	%rd<11>;

	ld.param.u64 	%rd4, [_Z12blur_channelPhS_Pfi_param_0];
	ld.param.u64 	%rd3, [_Z12blur_channelPhS_Pfi_param_1];
	ld.param.u64 	%rd5, [_Z12blur_channelPhS_Pfi_param_2];
	cvta.to.global.u64 	%rd1, %rd5;
	cvta.to.global.u64 	%rd6, %rd4;
	mov.u32 	%r1, %tid.x;
	mov.u32 	%r12, %ctaid.x;
	mad.lo.s32 	%r2, %r1, 360, %r12;
	add.s32 	%r13, %r2, -360;
	cvt.s64.s32 	%rd7, %r13;
	add.s64 	%rd2, %rd6, %rd7;
	ld.global.u8 	%rs1, [%rd2];
	cvt.rn.f32.u16 	%f1, %rs1;
	ld.global.f32 	%f2, [%rd1+4];
	fma.rn.f32 	%f3, %f2, %f1, 0f00000000;
	cvt.rzi.s32.f32 	%r14, %f3;
	cvt.rn.f32.s32 	%f4, %r14;
	ld.global.u8 	%rs2, [%rd2+359];
	cvt.rn.f32.u16 	%f5, %rs2;
	ld.global.f32 	%f6, [%rd1+12];
	fma.rn.f32 	%f7, %f6, %f5, %f4;
	cvt.rzi.s32.f32 	%r19, %f7;
	setp.gt.u32 	%p1, %r12, 360;
	mov.b32 	%r20, 2;
	@%p1 bra 	$L__BB1_2;
	ld.global.u8 	%rs3, [%rd2+361];
	cvt.rn.f32.u16 	%f8, %rs3;
	ld.global.f32 	%f9, [%rd1+20];
	cvt.rn.f32.s32 	%f10, %r19;
	fma.rn.f32 	%f11, %f9, %f8, %f10;
	cvt.rzi.s32.f32 	%r19, %f11;
	mov.b32 	%r20, 3;
$L__BB1_2:
	setp.gt.u32 	%p2, %r1, 480;
	@%p2 bra 	$L__BB1_4;
	ld.global.u8 	%rs4, [%rd2+720];
	cvt.rn.f32.u16 	%f12, %rs4;
	ld.global.f32 	%f13, [%rd1+28];
	cvt.rn.f32.s32 	%f14, %r19;
	fma.rn.f32 	%f15, %f13, %f12, %f14;
	cvt.rzi.s32.f32 	%r19, %f15;
	add.s32 	%r20, %r20, 1;
$L__BB1_4:
	cvta.to.global.u64 	%rd8, %rd3;
	div.s32 	%r16, %r19, %r20;
	cvt.u64.u32 	%rd9, %r2;
	add.s64 	%rd10, %rd8, %rd9;
	st.global.u8 	[%rd10], %r16;
	ret;

}
	// .globl	_Z16combine_channelsP6uchar4PhS1_S1_
.visible .entry _Z16combine_channelsP6uchar4PhS1_S1_(
	.param .u64 .ptr .align 1 _Z16combine_channelsP6uchar4PhS1_S1__param_0,
	.param .u64 .ptr .align 1 _Z16combine_channelsP6uchar4PhS1_S1__param_1,
	.param .u64 .ptr .align 1 _Z16combine_channelsP6uchar4PhS1_S1__param_2,
	.param .u64 .ptr .align 1 _Z16combine_channelsP6uchar4PhS1_S1__param_3
)
{
	.reg .b32 	%r<10>;
	.reg .b64 	%rd<15>;

	ld.param.u64 	%rd1, [_Z16combine_channelsP6uchar4PhS1_S1__param_0];
	ld.param.u64 	%rd2, [_Z16combine_channelsP6uchar4PhS1_S1__param_1];
	ld.param.u64 	%rd3, [_Z16combine_channelsP6uchar4PhS1_S1__param_2];
	ld.param.u64 	%rd4, [_Z16combine_channelsP6uchar4PhS1_S1__param_3];
	cvta.to.global.u64 	%rd5, %rd1;
	cvta.to.global.u64 	%rd6, %rd4;
	cvta.to.global.u64 	%rd7, %rd3;
	cvta.to.global.u64 	%rd8, %rd2;
	mov.u32 	%r1, %tid.x;
	mov.u32 	%r2, %ctaid.x;
	mad.lo.s32 	%r3, %r1, 360, %r2;
	cvt.u64.u32 	%rd9, %r3;
	add.s64 	%rd10, %rd8, %rd9;
	add.s64 	%rd11, %rd7, %rd9;
	add.s64 	%rd12, %rd6, %rd9;
	mul.wide.u32 	%rd13, %r3, 4;
	add.s64 	%rd14, %rd5, %rd13;
	ld.global.u8 	%r4, [%rd11];
	ld.global.u8 	%r5, [%rd10];
	prmt.b32 	%r6, %r5, %r4, 0x3340U;
	ld.global.u8 	%r7, [%rd12];
	prmt.b32 	%r8, %r7, 65535, 0x3340U;
	prmt.b32 	%r9, %r6, %r8, 0x5410U;
	st.global.u32 	[%rd14], %r9;
	ret;

}


// ===== COMPILED SASS (sm_100) =====

	.target	sm_100

	.elftype	@"ET_EXEC"


//--------------------- .note.nv.tkinfo           --------------------------
	.section	.note.nv.tkinfo,"",@"SHT_NOTE"
	.sectionflags	@"SHF_NOTE_NV_TKINFO"
	.tkinfo
        /*0018*/ 	.word	0x00000002
        /*0030*/ 	.string	""
        /*0030*/ 	.string	"ptxas"
        /*0030*/ 	.string	"Cuda compilation tools, release 13.0, V13.0.88"
        /*0030*/ 	.string	"Build cuda_13.0.r13.0/compiler.36424714_0"
        /*0030*/ 	.string	"-arch sm_100 -m 64 "



//--------------------- .note.nv.cuinfo           --------------------------
	.section	.note.nv.cuinfo,"",@"SHT_NOTE"
	.sectionflags	@"SHF_NOTE_NV_CUINFO"
        /*0018*/ 	.short	0x0002
        /*001a*/ 	.short	0x0064
        /*001c*/ 	.short	0x0082
	.zero		2


//--------------------- .nv.info                  --------------------------
	.section	.nv.info,"",@"SHT_CUDA_INFO"
	.align	4


	//----- nvinfo : EIATTR_REGCOUNT
	.align		4
        /*0000*/ 	.byte	0x04, 0x2f
        /*0002*/ 	.short	(.L_1 - .L_0)
	.align		4
.L_0:
        /*0004*/ 	.word	index@(_Z14split_channelsP6uchar4PhS1_S1_)
        /*0008*/ 	.word	0x00000012


	//----- nvinfo : EIATTR_FRAME_SIZE
	.align		4
.L_1:
        /*000c*/ 	.byte	0x04, 0x11
        /*000e*/ 	.short	(.L_3 - .L_2)
	.align		4
.L_2:
        /*0010*/ 	.word	index@(_Z14split_channelsP6uchar4PhS1_S1_)
        /*0014*/ 	.word	0x00000000


	//----- nvinfo : EIATTR_REGCOUNT
	.align		4
.L_3:
        /*0018*/ 	.byte	0x04, 0x2f
        /*001a*/ 	.short	(.L_5 - .L_4)
	.align		4
.L_4:
        /*001c*/ 	.word	index@(_Z12blur_channelPhS_Pfi)
        /*0020*/ 	.word	0x00000012


	//----- nvinfo : EIATTR_FRAME_SIZE
	.align		4
.L_5:
        /*0024*/ 	.byte	0x04, 0x11
        /*0026*/ 	.short	(.L_7 - .L_6)
	.align		4
.L_6:
        /*0028*/ 	.word	index@(_Z12blur_channelPhS_Pfi)
        /*002c*/ 	.word	0x00000000


	//----- nvinfo : EIATTR_REGCOUNT
	.align		4
.L_7:
        /*0030*/ 	.byte	0x04, 0x2f
        /*0032*/ 	.short	(.L_9 - .L_8)
	.align		4
.L_8:
        /*0034*/ 	.word	index@(_Z16combine_channelsP6uchar4PhS1_S1_)
        /*0038*/ 	.word	0x00000010


	//----- nvinfo : EIATTR_FRAME_SIZE
	.align		4
.L_9:
        /*003c*/ 	.byte	0x04, 0x11
        /*003e*/ 	.short	(.L_11 - .L_10)
	.align		4
.L_10:
        /*0040*/ 	.word	index@(_Z16combine_channelsP6uchar4PhS1_S1_)
        /*0044*/ 	.word	0x00000000


	//----- nvinfo : EIATTR_MIN_STACK_SIZE
	.align		4
.L_11:
        /*0048*/ 	.byte	0x04, 0x12
        /*004a*/ 	.short	(.L_13 - .L_12)
	.align		4
.L_12:
        /*004c*/ 	.word	index@(_Z16combine_channelsP6uchar4PhS1_S1_)
        /*0050*/ 	.word	0x00000000


	//----- nvinfo : EIATTR_MIN_STACK_SIZE
	.align		4
.L_13:
        /*0054*/ 	.byte	0x04, 0x12
        /*0056*/ 	.short	(.L_15 - .L_14)
	.align		4
.L_14:
        /*0058*/ 	.word	index@(_Z12blur_channelPhS_Pfi)
        /*005c*/ 	.word	0x00000000


	//----- nvinfo : EIATTR_MIN_STACK_SIZE
	.align		4
.L_15:
        /*0060*/ 	.byte	0x04, 0x12
        /*0062*/ 	.short	(.L_17 - .L_16)
	.align		4
.L_16:
        /*0064*/ 	.word	index@(_Z14split_channelsP6uchar4PhS1_S1_)
        /*0068*/ 	.word	0x00000000
.L_17:


//--------------------- .nv.compat                --------------------------
	.section	.nv.compat,"",@"SHT_CUDA_COMPAT_INFO"
	.align	4
        /*0000*/ 	.byte	0x02, 0x09, 0x00, 0x00, 0x02, 0x02, 0x01, 0x00, 0x02, 0x05, 0x05, 0x00, 0x03, 0x07, 0x01, 0x01
        /*0010*/ 	.byte	0x02, 0x03, 0x00, 0x00, 0x02, 0x06, 0x01, 0x00, 0x04, 0x0b, 0x08, 0x00, 0x09, 0x00, 0x00, 0x00
        /*0020*/ 	.byte	0x00, 0x00, 0x00, 0x00


//--------------------- .nv.info._Z16combine_channelsP6uchar4PhS1_S1_ --------------------------
	.section	.nv.info._Z16combine_channelsP6uchar4PhS1_S1_,"",@"SHT_CUDA_INFO"
	.sectionflags	@""
	.align	4


	//----- nvinfo : EIATTR_CUDA_API_VERSION
	.align		4
        /*0000*/ 	.byte	0x04, 0x37
        /*0002*/ 	.short	(.L_19 - .L_18)
.L_18:
        /*0004*/ 	.word	0x00000082


	//----- nvinfo : EIATTR_KPARAM_INFO
	.align		4
.L_19:
        /*0008*/ 	.byte	0x04, 0x17
        /*000a*/ 	.short	(.L_21 - .L_20)
.L_20:
        /*000c*/ 	.word	0x00000000
        /*0010*/ 	.short	0x0003
        /*0012*/ 	.short	0x0018
        /*0014*/ 	.byte	0x00, 0xf5, 0x21, 0x00


	//----- nvinfo : EIATTR_KPARAM_INFO
	.align		4
.L_21:
        /*0018*/ 	.byte	0x04, 0x17
        /*001a*/ 	.short	(.L_23 - .L_22)
.L_22:
        /*001c*/ 	.word	0x00000000
        /*0020*/ 	.short	0x0002
        /*0022*/ 	.short	0x0010
        /*0024*/ 	.byte	0x00, 0xf5, 0x21, 0x00


	//----- nvinfo : EIATTR_KPARAM_INFO
	.align		4
.L_23:
        /*0028*/ 	.byte	0x04, 0x17
        /*002a*/ 	.short	(.L_25 - .L_24)
.L_24:
        /*002c*/ 	.word	0x00000000
        /*0030*/ 	.short	0x0001
        /*0032*/ 	.short	0x0008
        /*0034*/ 	.byte	0x00, 0xf5, 0x21, 0x00


	//----- nvinfo : EIATTR_KPARAM_INFO
	.align		4
.L_25:
        /*0038*/ 	.byte	0x04, 0x17
        /*003a*/ 	.short	(.L_27 - .L_26)
.L_26:
        /*003c*/ 	.word	0x00000000
        /*0040*/ 	.short	0x0000
        /*0042*/ 	.short	0x0000
        /*0044*/ 	.byte	0x00, 0xf5, 0x21, 0x00


	//----- nvinfo : EIATTR_SPARSE_MMA_MASK
	.align		4
.L_27:
        /*0048*/ 	.byte	0x03, 0x50
        /*004a*/ 	.short	0x0000


	//----- nvinfo : EIATTR_MAXREG_COUNT
	.align		4
        /*004c*/ 	.byte	0x03, 0x1b
        /*004e*/ 	.short	0x00ff


	//----- nvinfo : EIATTR_MERCURY_ISA_VERSION
	.align		4
        /*0050*/ 	.byte	0x03, 0x5f
        /*0052*/ 	.short	0x0101


	//----- nvinfo : EIATTR_VRC_CTA_INIT_COUNT
	.align		4
        /*0054*/ 	.byte	0x02, 0x4a
	.zero		1
	.zero		1


	//----- nvinfo : EIATTR_EXIT_INSTR_OFFSETS
	.align		4
        /*0058*/ 	.byte	0x04, 0x1c
        /*005a*/ 	.short	(.L_29 - .L_28)


	//   ....[0]....
.L_28:
        /*005c*/ 	.word	0x00000180


	//----- nvinfo : EIATTR_CBANK_PARAM_SIZE
	.align		4
.L_29:
        /*0060*/ 	.byte	0x03, 0x19
        /*0062*/ 	.short	0x0020


	//----- nvinfo : EIATTR_PARAM_CBANK
	.align		4
        /*0064*/ 	.byte	0x04, 0x0a
        /*0066*/ 	.short	(.L_31 - .L_30)
	.align		4
.L_30:
        /*0068*/ 	.word	index@(.nv.constant0._Z16combine_channelsP6uchar4PhS1_S1_)
        /*006c*/ 	.short	0x0380
        /*006e*/ 	.short	0x0020


	//----- nvinfo : EIATTR_SW_WAR
	.align		4
.L_31:
        /*0070*/ 	.byte	0x04, 0x36
        /*0072*/ 	.short	(.L_33 - .L_32)
.L_32:
        /*0074*/ 	.word	0x00000008
.L_33:


//--------------------- .nv.info._Z12blur_channelPhS_Pfi --------------------------
	.section	.nv.info._Z12blur_channelPhS_Pfi,"",@"SHT_CUDA_INFO"
	.sectionflags	@""
	.align	4


	//----- nvinfo : EIATTR_CUDA_API_VERSION
	.align		4
        /*0000*/ 	.byte	0x04, 0x37
        /*0002*/ 	.short	(.L_35 - .L_34)
.L_34:
        /*0004*/ 	.word	0x00000082


	//----- nvinfo : EIATTR_KPARAM_INFO
	.align		4
.L_35:
        /*0008*/ 	.byte	0x04, 0x17
        /*000a*/ 	.short	(.L_37 - .L_36)
.L_36:
        /*000c*/ 	.word	0x00000000
        /*0010*/ 	.short	0x0003
        /*0012*/ 	.short	0x0018
        /*0014*/ 	.byte	0x00, 0xf0, 0x11, 0x00


	//----- nvinfo : EIATTR_KPARAM_INFO
	.align		4
.L_37:
        /*0018*/ 	.byte	0x04, 0x17
        /*001a*/ 	.short	(.L_39 - .L_38)
.L_38:
        /*001c*/ 	.word	0x00000000
        /*0020*/ 	.short	0x0002
        /*0022*/ 	.short	0x0010
        /*0024*/ 	.byte	0x00, 0xf5, 0x21, 0x00


	//----- nvinfo : EIATTR_KPARAM_INFO
	.align		4
.L_39:
        /*0028*/ 	.byte	0x04, 0x17
        /*002a*/ 	.short	(.L_41 - .L_40)
.L_40:
        /*002c*/ 	.word	0x00000000
        /*0030*/ 	.short	0x0001
        /*0032*/ 	.short	0x0008
        /*0034*/ 	.byte	0x00, 0xf5, 0x21, 0x00


	//----- nvinfo : EIATTR_KPARAM_INFO
	.align		4
.L_41:
        /*0038*/ 	.byte	0x04, 0x17
        /*003a*/ 	.short	(.L_43 - .L_42)
.L_42:
        /*003c*/ 	.word	0x00000000
        /*0040*/ 	.short	0x0000
        /*0042*/ 	.short	0x0000
        /*0044*/ 	.byte	0x00, 0xf5, 0x21, 0x00


	//----- nvinfo : EIATTR_SPARSE_MMA_MASK
	.align		4
.L_43:
        /*0048*/ 	.byte	0x03, 0x50
        /*004a*/ 	.short	0x0000


	//----- nvinfo : EIATTR_MAXREG_COUNT
	.align		4
        /*004c*/ 	.byte	0x03, 0x1b
        /*004e*/ 	.short	0x00ff


	//----- nvinfo : EIATTR_MERCURY_ISA_VERSION
	.align		4
        /*0050*/ 	.byte	0x03, 0x5f
        /*0052*/ 	.short	0x0101


	//----- nvinfo : EIATTR_VRC_CTA_INIT_COUNT
	.align		4
        /*0054*/ 	.byte	0x02, 0x4a
	.zero		1
	.zero		1


	//----- nvinfo : EIATTR_EXIT_INSTR_OFFSETS
	.align		4
        /*0058*/ 	.byte	0x04, 0x1c
        /*005a*/ 	.short	(.L_45 - .L_44)


	//   ....[0]....
.L_44:
        /*005c*/ 	.word	0x00000440


	//----- nvinfo : EIATTR_CBANK_PARAM_SIZE
	.align		4
.L_45:
        /*0060*/ 	.byte	0x03, 0x19
        /*0062*/ 	.short	0x001c


	//----- nvinfo : EIATTR_PARAM_CBANK
	.align		4
        /*0064*/ 	.byte	0x04, 0x0a
        /*0066*/ 	.short	(.L_47 - .L_46)
	.align		4
.L_46:
        /*0068*/ 	.word	index@(.nv.constant0._Z12blur_channelPhS_Pfi)
        /*006c*/ 	.short	0x0380
        /*006e*/ 	.short	0x001c


	//----- nvinfo : EIATTR_SW_WAR
	.align		4
.L_47:
        /*0070*/ 	.byte	0x04, 0x36
        /*0072*/ 	.short	(.L_49 - .L_48)
.L_48:
        /*0074*/ 	.word	0x00000008
.L_49:


//--------------------- .nv.info._Z14split_channelsP6uchar4PhS1_S1_ --------------------------
	.section	.nv.info._Z14split_channelsP6uchar4PhS1_S1_,"",@"SHT_CUDA_INFO"
	.sectionflags	@""
	.align	4


	//----- nvinfo : EIATTR_CUDA_API_VERSION
	.align		4
        /*0000*/ 	.byte	0x04, 0x37
        /*0002*/ 	.short	(.L_51 - .L_50)
.L_50:
        /*0004*/ 	.word	0x00000082


	//----- nvinfo : EIATTR_KPARAM_INFO
	.align		4
.L_51:
        /*0008*/ 	.byte	0x04, 0x17
        /*000a*/ 	.short	(.L_53 - .L_52)
.L_52:
        /*000c*/ 	.word	0x00000000
        /*0010*/ 	.short	0x0003
        /*0012*/ 	.short	0x0018
        /*0014*/ 	.byte	0x00, 0xf5, 0x21, 0x00


	//----- nvinfo : EIATTR_KPARAM_INFO
	.align		4
.L_53:
        /*0018*/ 	.byte	0x04, 0x17
        /*001a*/ 	.short	(.L_55 - .L_54)
.L_54:
        /*001c*/ 	.word	0x00000000
        /*0020*/ 	.short	0x0002
        /*0022*/ 	.short	0x0010
        /*0024*/ 	.byte	0x00, 0xf5, 0x21, 0x00


	//----- nvinfo : EIATTR_KPARAM_INFO
	.align		4
.L_55:
        /*0028*/ 	.byte	0x04, 0x17
        /*002a*/ 	.short	(.L_57 - .L_56)
.L_56:
        /*002c*/ 	.word	0x00000000
        /*0030*/ 	.short	0x0001
        /*0032*/ 	.short	0x0008
        /*0034*/ 	.byte	0x00, 0xf5, 0x21, 0x00


	//----- nvinfo : EIATTR_KPARAM_INFO
	.align		4
.L_57:
        /*0038*/ 	.byte	0x04, 0x17
        /*003a*/ 	.short	(.L_59 - .L_58)
.L_58:
        /*003c*/ 	.word	0x00000000
        /*0040*/ 	.short	0x0000
        /*0042*/ 	.short	0x0000
        /*0044*/ 	.byte	0x00, 0xf5, 0x21, 0x00


	//----- nvinfo : EIATTR_SPARSE_MMA_MASK
	.align		4
.L_59:
        /*0048*/ 	.byte	0x03, 0x50
        /*004a*/ 	.short	0x0000


	//----- nvinfo : EIATTR_MAXREG_COUNT
	.align		4
        /*004c*/ 	.byte	0x03, 0x1b
        /*004e*/ 	.short	0x00ff


	//----- nvinfo : EIATTR_MERCURY_ISA_VERSION
	.align		4
        /*0050*/ 	.byte	0x03, 0x5f
        /*0052*/ 	.short	0x0101


	//----- nvinfo : EIATTR_VRC_CTA_INIT_COUNT
	.align		4
        /*0054*/ 	.byte	0x02, 0x4a
	.zero		1
	.zero		1


	//----- nvinfo : EIATTR_EXIT_INSTR_OFFSETS
	.align		4
        /*0058*/ 	.byte	0x04, 0x1c
        /*005a*/ 	.short	(.L_61 - .L_60)


	//   ....[0]....
.L_60:
        /*005c*/ 	.word	0x00000150


	//----- nvinfo : EIATTR_CBANK_PARAM_SIZE
	.align		4
.L_61:
        /*0060*/ 	.byte	0x03, 0x19
        /*0062*/ 	.short	0x0020


	//----- nvinfo : EIATTR_PARAM_CBANK
	.align		4
        /*0064*/ 	.byte	0x04, 0x0a
        /*0066*/ 	.short	(.L_63 - .L_62)
	.align		4
.L_62:
        /*0068*/ 	.word	index@(.nv.constant0._Z14split_channelsP6uchar4PhS1_S1_)
        /*006c*/ 	.short	0x0380
        /*006e*/ 	.short	0x0020


	//----- nvinfo : EIATTR_SW_WAR
	.align		4
.L_63:
        /*0070*/ 	.byte	0x04, 0x36
        /*0072*/ 	.short	(.L_65 - .L_64)
.L_64:
        /*0074*/ 	.word	0x00000008
.L_65:


//--------------------- .nv.callgraph             --------------------------
	.section	.nv.callgraph,"",@"SHT_CUDA_CALLGRAPH"
	.align	4
	.sectionentsize	8
	.align		4
        /*0000*/ 	.word	0x00000000
	.align		4
        /*0004*/ 	.word	0xffffffff
	.align		4
        /*0008*/ 	.word	0x00000000
	.align		4
        /*000c*/ 	.word	0xfffffffe
	.align		4
        /*0010*/ 	.word	0x00000000
	.align		4
        /*0014*/ 	.word	0xfffffffd
	.align		4
        /*0018*/ 	.word	0x00000000
	.align		4
        /*001c*/ 	.word	0xfffffffc


//--------------------- .text._Z16combine_channelsP6uchar4PhS1_S1_ --------------------------
	.section	.text._Z16combine_channelsP6uchar4PhS1_S1_,"ax",@progbits
	.align	128
        .global         _Z16combine_channelsP6uchar4PhS1_S1_
        .type           _Z16combine_channelsP6uchar4PhS1_S1_,@function
        .size           _Z16combine_channelsP6uchar4PhS1_S1_,(.L_x_3 - _Z16combine_channelsP6uchar4PhS1_S1_)
        .other          _Z16combine_channelsP6uchar4PhS1_S1_,@"STO_CUDA_ENTRY STV_DEFAULT"
_Z16combine_channelsP6uchar4PhS1_S1_:
.text._Z16combine_channelsP6uchar4PhS1_S1_:
[----:B------:R-:W-:Y:S01]  /*0000*/  LDC R1, c[0x0][0x37c] ;  /* 0x0000df00ff017b82 */ /* 0x000fe20000000800 */
[----:B------:R-:W0:Y:S01]  /*0010*/  S2R R11, SR_TID.X ;  /* 0x00000000000b7919 */ /* 0x000e220000002100 */
[----:B------:R-:W1:Y:S06]  /*0020*/  LDCU.64 UR6, c[0x0][0x388] ;  /* 0x00007100ff0677ac */ /* 0x000e6c0008000a00 */
[----:B------:R-:W2:Y:S01]  /*0030*/  LDC.64 R2, c[0x0][0x380] ;  /* 0x0000e000ff027b82 */ /* 0x000ea20000000a00 */
[----:B------:R-:W0:Y:S01]  /*0040*/  S2R R0, SR_CTAID.X ;  /* 0x0000000000007919 */ /* 0x000e220000002500 */
[----:B------:R-:W3:Y:S01]  /*0050*/  LDCU.128 UR8, c[0x0][0x390] ;  /* 0x00007200ff0877ac */ /* 0x000ee20008000c00 */
[----:B------:R-:W4:Y:S01]  /*0060*/  LDCU.64 UR4, c[0x0][0x358] ;  /* 0x00006b00ff0477ac */ /* 0x000f220008000a00 */
[----:B0-----:R-:W-:-:S05]  /*0070*/  IMAD R11, R11, 0x168, R0 ;  /* 0x000001680b0b7824 */ /* 0x001fca00078e0200 */
[C---:B-1----:R-:W-:Y:S02]  /*0080*/  IADD3 R6, P0, PT, R11.reuse, UR6, RZ ;  /* 0x000000060b067c10 */ /* 0x042fe4000ff1e0ff */
[C---:B---3--:R-:W-:Y:S02]  /*0090*/  IADD3 R4, P1, PT, R11.reuse, UR8, RZ ;  /* 0x000000080b047c10 */ /* 0x048fe4000ff3e0ff */
[C---:B------:R-:W-:Y:S01]  /*00a0*/  IADD3 R8, P2, PT, R11.reuse, UR10, RZ ;  /* 0x0000000a0b087c10 */ /* 0x040fe2000ff5e0ff */
[----:B------:R-:W-:Y:S02]  /*00b0*/  IMAD.X R7, RZ, RZ, UR7, P0 ;  /* 0x00000007ff077e24 */ /* 0x000fe400080e06ff */
[----:B------:R-:W-:Y:S02]  /*00c0*/  IMAD.X R5, RZ, RZ, UR9, P1 ;  /* 0x00000009ff057e24 */ /* 0x000fe400088e06ff */
[----:B------:R-:W-:Y:S02]  /*00d0*/  IMAD.X R9, RZ, RZ, UR11, P2 ;  /* 0x0000000bff097e24 */ /* 0x000fe400090e06ff */
[----:B----4-:R-:W3:Y:S04]  /*00e0*/  LDG.E.U8 R7, desc[UR4][R6.64] ;  /* 0x0000000406077981 */ /* 0x010ee8000c1e1100 */
[----:B------:R-:W3:Y:S04]  /*00f0*/  LDG.E.U8 R4, desc[UR4][R4.64] ;  /* 0x0000000404047981 */ /* 0x000ee8000c1e1100 */
[----:B------:R-:W4:Y:S01]  /*0100*/  LDG.E.U8 R8, desc[UR4][R8.64] ;  /* 0x0000000408087981 */ /* 0x000f22000c1e1100 */
[----:B------:R-:W-:Y:S01]  /*0110*/  UMOV UR6, 0x3340 ;  /* 0x0000334000067882 */ /* 0x000fe20000000000 */
[----:B--2---:R-:W-:-:S04]  /*0120*/  IMAD.WIDE.U32 R2, R11, 0x4, R2 ;  /* 0x000000040b027825 */ /* 0x004fc800078e0002 */
[----:B------:R-:W-:Y:S01]  /*0130*/  IMAD.U32 R13, RZ, RZ, UR6 ;  /* 0x00000006ff0d7e24 */ /* 0x000fe2000f8e00ff */
[----:B---3--:R-:W-:-:S04]  /*0140*/  PRMT R0, R7, 0x3340, R4 ;  /* 0x0000334007007816 */ /* 0x008fc80000000004 */
[----:B----4-:R-:W-:-:S04]  /*0150*/  PRMT R13, R8, R13, 0xffff ;  /* 0x0000ffff080d7416 */ /* 0x010fc8000000000d */
[----:B------:R-:W-:-:S05]  /*0160*/  PRMT R13, R0, 0x5410, R13 ;  /* 0x00005410000d7816 */ /* 0x000fca000000000d */
[----:B------:R-:W-:Y:S01]  /*0170*/  STG.E desc[UR4][R2.64], R13 ;  /* 0x0000000d02007986 */ /* 0x000fe2000c101904 */
[----:B------:R-:W-:Y:S05]  /*0180*/  EXIT ;  /* 0x000000000000794d */ /* 0x000fea0003800000 */
.L_x_0:
[----:B------:R-:W-:-:S00]  /*0190*/  BRA `(.L_x_0) ;  /* 0xfffffffc00fc7947 */ /* 0x000fc0000383ffff */
[----:B------:R-:W-:-:S00]  /*01a0*/  NOP ;  /* 0x0000000000007918 */ /* 0x000fc00000000000 */
        /* <DEDUP_REMOVED lines=13> */
.L_x_3:


//--------------------- .text._Z12blur_channelPhS_Pfi --------------------------
	.section	.text._Z12blur_channelPhS_Pfi,"ax",@progbits
	.align	128
        .global         _Z12blur_channelPhS_Pfi
        .type           _Z12blur_channelPhS_Pfi,@function
        .size           _Z12blur_channelPhS_Pfi,(.L_x_4 - _Z12blur_channelPhS_Pfi)
        .other          _Z12blur_channelPhS_Pfi,@"STO_CUDA_ENTRY STV_DEFAULT"
_Z12blur_channelPhS_Pfi:
.text._Z12blur_channelPhS_Pfi:
[----:B------:R-:W-:Y:S01]  /*0000*/  LDC R1, c[0x0][0x37c] ;  /* 0x0000df00ff017b82 */ /* 0x000fe20000000800 */
[----:B------:R-:W0:Y:S01]  /*0010*/  S2R R8, SR_TID.X ;  /* 0x0000000000087919 */ /* 0x000e220000002100 */
[----:B------:R-:W1:Y:S06]  /*0020*/  LDCU.64 UR6, c[0x0][0x380] ;  /* 0x00007000ff0677ac */ /* 0x000e6c0008000a00 */
[----:B------:R-:W2:Y:S01]  /*0030*/  LDC.64 R6, c[0x0][0x390] ;  /* 0x0000e400ff067b82 */ /* 0x000ea20000000a00 */
[----:B------:R-:W0:Y:S01]  /*0040*/  S2R R13, SR_CTAID.X ;  /* 0x00000000000d7919 */ /* 0x000e220000002500 */
[----:B------:R-:W2:Y:S02]  /*0050*/  LDCU.64 UR4, c[0x0][0x358] ;  /* 0x00006b00ff0477ac */ /* 0x000ea40008000a00 */
[----:B--2---:R-:W2:Y:S04]  /*0060*/  LDG.E R3, desc[UR4][R6.64+0x4] ;  /* 0x0000040406037981 */ /* 0x004ea8000c1e1900 */
[----:B------:R-:W3:Y:S01]  /*0070*/  LDG.E R11, desc[UR4][R6.64+0xc] ;  /* 0x00000c04060b7981 */ /* 0x000ee2000c1e1900 */
[----:B0-----:R-:W-:-:S04]  /*0080*/  IMAD R2, R8, 0x168, R13 ;  /* 0x0000016808027824 */ /* 0x001fc800078e020d */
[----:B------:R-:W-:-:S05]  /*0090*/  VIADD R0, R2, 0xfffffe98 ;  /* 0xfffffe9802007836 */ /* 0x000fca0000000000 */
[----:B-1----:R-:W-:-:S04]  /*00a0*/  IADD3 R4, P0, PT, R0, UR6, RZ ;  /* 0x0000000600047c10 */ /* 0x002fc8000ff1e0ff */
[----:B------:R-:W-:Y:S01]  /*00b0*/  LEA.HI.X.SX32 R5, R0, UR7, 0x1, P0 ;  /* 0x0000000700057c11 */ /* 0x000fe200080f0eff */
[----:B------:R-:W0:Y:S04]  /*00c0*/  LDCU.64 UR6, c[0x0][0x388] ;  /* 0x00007100ff0677ac */ /* 0x000e280008000a00 */
[----:B------:R-:W4:Y:S04]  /*00d0*/  LDG.E.U8 R0, desc[UR4][R4.64] ;  /* 0x0000000404007981 */ /* 0x000f28000c1e1100 */
[----:B------:R-:W5:Y:S01]  /*00e0*/  LDG.E.U8 R9, desc[UR4][R4.64+0x167] ;  /* 0x0001670404097981 */ /* 0x000f62000c1e1100 */
[----:B------:R-:W-:-:S02]  /*00f0*/  ISETP.GT.U32.AND P0, PT, R13, 0x168, PT ;  /* 0x000001680d00780c */ /* 0x000fc40003f04070 */
[----:B------:R-:W-:-:S11]  /*0100*/  ISETP.GT.U32.AND P1, PT, R8, 0x1e0, PT ;  /* 0x000001e00800780c */ /* 0x000fd60003f24070 */
[----:B------:R-:W3:Y:S04]  /*0110*/  @!P0 LDG.E.U8 R12, desc[UR4][R4.64+0x169] ;  /* 0x00016904040c8981 */ /* 0x000ee8000c1e1100 */
[----:B------:R-:W3:Y:S04]  /*0120*/  @!P0 LDG.E R13, desc[UR4][R6.64+0x14] ;  /* 0x00001404060d8981 */ /* 0x000ee8000c1e1900 */
[----:B------:R-:W3:Y:S04]  /*0130*/  @!P1 LDG.E.U8 R14, desc[UR4][R4.64+0x2d0] ;  /* 0x0002d004040e9981 */ /* 0x000ee8000c1e1100 */
[----:B------:R1:W3:Y:S01]  /*0140*/  @!P1 LDG.E R15, desc[UR4][R6.64+0x1c] ;  /* 0x00001c04060f9981 */ /* 0x0002e2000c1e1900 */
[----:B----4-:R-:W-:-:S05]  /*0150*/  I2FP.F32.U32 R0, R0 ;  /* 0x0000000000007245 */ /* 0x010fca0000201000 */
[----:B--2---:R-:W-:-:S06]  /*0160*/  FFMA R8, R0, R3, RZ ;  /* 0x0000000300087223 */ /* 0x004fcc00000000ff */
[----:B------:R-:W2:Y:S01]  /*0170*/  F2I.TRUNC.NTZ R8, R8 ;  /* 0x0000000800087305 */ /* 0x000ea2000020f100 */
[----:B-----5:R-:W-:Y:S01]  /*0180*/  I2FP.F32.U32 R10, R9 ;  /* 0x00000009000a7245 */ /* 0x020fe20000201000 */
[----:B------:R-:W-:Y:S02]  /*0190*/  IMAD.MOV.U32 R0, RZ, RZ, 0x2 ;  /* 0x00000002ff007424 */ /* 0x000fe400078e00ff */
[----:B------:R-:W-:-:S04]  /*01a0*/  @!P0 IMAD.MOV.U32 R0, RZ, RZ, 0x3 ;  /* 0x00000003ff008424 */ /* 0x000fc800078e00ff */
[----:B------:R-:W-:Y:S01]  /*01b0*/  @!P1 VIADD R0, R0, 0x1 ;  /* 0x0000000100009836 */ /* 0x000fe20000000000 */
[----:B--2---:R-:W-:-:S05]  /*01c0*/  I2FP.F32.S32 R3, R8 ;  /* 0x0000000800037245 */ /* 0x004fca0000201400 */
[----:B---3--:R-:W-:Y:S01]  /*01d0*/  FFMA R10, R10, R11, R3 ;  /* 0x0000000b0a0a7223 */ /* 0x008fe20000000003 */
[----:B-1----:R-:W-:-:S03]  /*01e0*/  IABS R6, R0 ;  /* 0x0000000000067213 */ /* 0x002fc60000000000 */
[----:B------:R-:W1:Y:S08]  /*01f0*/  F2I.TRUNC.NTZ R3, R10 ;  /* 0x0000000a00037305 */ /* 0x000e70000020f100 */
[----:B------:R-:W2:Y:S01]  /*0200*/  I2F.RP R7, R6 ;  /* 0x0000000600077306 */ /* 0x000ea20000209400 */
[----:B------:R-:W-:Y:S02]  /*0210*/  @!P0 I2FP.F32.U32 R12, R12 ;  /* 0x0000000c000c8245 */ /* 0x000fe40000201000 */
[----:B-1----:R-:W-:-:S05]  /*0220*/  @!P0 I2FP.F32.S32 R5, R3 ;  /* 0x0000000300058245 */ /* 0x002fca0000201400 */
[----:B------:R-:W-:Y:S01]  /*0230*/  @!P0 FFMA R12, R12, R13, R5 ;  /* 0x0000000d0c0c8223 */ /* 0x000fe20000000005 */
[----:B--2---:R-:W1:Y:S08]  /*0240*/  MUFU.RCP R7, R7 ;  /* 0x0000000700077308 */ /* 0x004e700000001000 */
[----:B------:R-:W2:Y:S01]  /*0250*/  @!P0 F2I.TRUNC.NTZ R3, R12 ;  /* 0x0000000c00038305 */ /* 0x000ea2000020f100 */
[----:B------:R-:W-:Y:S01]  /*0260*/  @!P1 I2FP.F32.U32 R14, R14 ;  /* 0x0000000e000e9245 */ /* 0x000fe20000201000 */
[----:B-1----:R-:W-:Y:S01]  /*0270*/  VIADD R4, R7, 0xffffffe ;  /* 0x0ffffffe07047836 */ /* 0x002fe20000000000 */
[----:B--2---:R-:W-:-:S05]  /*0280*/  @!P1 I2FP.F32.S32 R9, R3 ;  /* 0x0000000300099245 */ /* 0x004fca0000201400 */
[----:B------:R1:W2:Y:S01]  /*0290*/  F2I.FTZ.U32.TRUNC.NTZ R5, R4 ;  /* 0x0000000400057305 */ /* 0x0002a2000021f000 */
[----:B------:R-:W-:-:S07]  /*02a0*/  @!P1 FFMA R14, R14, R15, R9 ;  /* 0x0000000f0e0e9223 */ /* 0x000fce0000000009 */
[----:B------:R-:W3:Y:S01]  /*02b0*/  @!P1 F2I.TRUNC.NTZ R3, R14 ;  /* 0x0000000e00039305 */ /* 0x000ee2000020f100 */
[----:B------:R-:W-:Y:S01]  /*02c0*/  IABS R10, R0 ;  /* 0x00000000000a7213 */ /* 0x000fe20000000000 */
[----:B-1----:R-:W-:Y:S01]  /*02d0*/  IMAD.MOV.U32 R4, RZ, RZ, RZ ;  /* 0x000000ffff047224 */ /* 0x002fe200078e00ff */
[----:B--2---:R-:W-:-:S03]  /*02e0*/  IADD3 R9, PT, PT, RZ, -R5, RZ ;  /* 0x80000005ff097210 */ /* 0x004fc60007ffe0ff */
[----:B------:R-:W-:Y:S02]  /*02f0*/  IMAD.MOV R10, RZ, RZ, -R10 ;  /* 0x000000ffff0a7224 */ /* 0x000fe400078e0a0a */
[----:B------:R-:W-:Y:S01]  /*0300*/  IMAD R7, R9, R6, RZ ;  /* 0x0000000609077224 */ /* 0x000fe200078e02ff */
[----:B---3--:R-:W-:-:S03]  /*0310*/  IABS R8, R3 ;  /* 0x0000000300087213 */ /* 0x008fc60000000000 */
[----:B------:R-:W-:Y:S01]  /*0320*/  IMAD.HI.U32 R4, R5, R7, R4 ;  /* 0x0000000705047227 */ /* 0x000fe200078e0004 */
[----:B------:R-:W-:-:S03]  /*0330*/  MOV R7, R10 ;  /* 0x0000000a00077202 */ /* 0x000fc60000000f00 */
[----:B------:R-:W-:-:S04]  /*0340*/  IMAD.MOV.U32 R5, RZ, RZ, R8 ;  /* 0x000000ffff057224 */ /* 0x000fc800078e0008 */
[----:B------:R-:W-:-:S04]  /*0350*/  IMAD.HI.U32 R4, R4, R5, RZ ;  /* 0x0000000504047227 */ /* 0x000fc800078e00ff */
[----:B------:R-:W-:-:S05]  /*0360*/  IMAD R5, R4, R7, R5 ;  /* 0x0000000704057224 */ /* 0x000fca00078e0205 */
[----:B------:R-:W-:Y:S02]  /*0370*/  ISETP.GT.U32.AND P2, PT, R6, R5, PT ;  /* 0x000000050600720c */ /* 0x000fe40003f44070 */
[----:B------:R-:W-:-:S11]  /*0380*/  LOP3.LUT R3, R3, R0, RZ, 0x3c, !PT ;  /* 0x0000000003037212 */ /* 0x000fd600078e3cff */
[----:B------:R-:W-:-:S05]  /*0390*/  @!P2 IMAD.IADD R5, R5, 0x1, -R6 ;  /* 0x000000010505a824 */ /* 0x000fca00078e0a06 */
[----:B------:R-:W-:Y:S01]  /*03a0*/  ISETP.GE.U32.AND P0, PT, R5, R6, PT ;  /* 0x000000060500720c */ /* 0x000fe20003f06070 */
[----:B------:R-:W-:Y:S01]  /*03b0*/  @!P2 VIADD R4, R4, 0x1 ;  /* 0x000000010404a836 */ /* 0x000fe20000000000 */
[----:B------:R-:W-:Y:S02]  /*03c0*/  ISETP.GE.AND P1, PT, R3, RZ, PT ;  /* 0x000000ff0300720c */ /* 0x000fe40003f26270 */
[----:B------:R-:W-:-:S09]  /*03d0*/  ISETP.NE.AND P2, PT, R0, RZ, PT ;  /* 0x000000ff0000720c */ /* 0x000fd20003f45270 */
[----:B------:R-:W-:Y:S01]  /*03e0*/  @P0 VIADD R4, R4, 0x1 ;  /* 0x0000000104040836 */ /* 0x000fe20000000000 */
[----:B0-----:R-:W-:-:S04]  /*03f0*/  IADD3 R2, P0, PT, R2, UR6, RZ ;  /* 0x0000000602027c10 */ /* 0x001fc8000ff1e0ff */
[----:B------:R-:W-:Y:S01]  /*0400*/  @!P1 IADD3 R4, PT, PT, -R4, RZ, RZ ;  /* 0x000000ff04049210 */ /* 0x000fe20007ffe1ff */
[----:B------:R-:W-:Y:S01]  /*0410*/  IMAD.X R3, RZ, RZ, UR7, P0 ;  /* 0x00000007ff037e24 */ /* 0x000fe200080e06ff */
[----:B------:R-:W-:-:S05]  /*0420*/  @!P2 LOP3.LUT R4, RZ, R0, RZ, 0x33, !PT ;  /* 0x00000000ff04a212 */ /* 0x000fca00078e33ff */
[----:B------:R-:W-:Y:S01]  /*0430*/  STG.E.U8 desc[UR4][R2.64], R4 ;  /* 0x0000000402007986 */ /* 0x000fe2000c101104 */
[----:B------:R-:W-:Y:S05]  /*0440*/  EXIT ;  /* 0x000000000000794d */ /* 0x000fea0003800000 */
.L_x_1:
        /* <DEDUP_REMOVED lines=11> */
.L_x_4:


//--------------------- .text._Z14split_channelsP6uchar4PhS1_S1_ --------------------------
	.section	.text._Z14split_channelsP6uchar4PhS1_S1_,"ax",@progbits
	.align	128
        .global         _Z14split_channelsP6uchar4PhS1_S1_
        .type           _Z14split_channelsP6uchar4PhS1_S1_,@function
        .size           _Z14split_channelsP6uchar4PhS1_S1_,(.L_x_5 - _Z14split_channelsP6uchar4PhS1_S1_)
        .other          _Z14split_channelsP6uchar4PhS1_S1_,@"STO_CUDA_ENTRY STV_DEFAULT"
_Z14split_channelsP6uchar4PhS1_S1_:
.text._Z14split_channelsP6uchar4PhS1_S1_:
[----:B------:R-:W-:Y:S01]  /*0000*/  LDC R1, c[0x0][0x37c] ;  /* 0x0000df00ff017b82 */ /* 0x000fe20000000800 */
[----:B------:R-:W0:Y:S07]  /*0010*/  S2R R9, SR_TID.X ;  /* 0x0000000000097919 */ /* 0x000e2e0000002100 */
[----:B------:R-:W1:Y:S01]  /*0020*/  LDC.64 R2, c[0x0][0x380] ;  /* 0x0000e000ff027b82 */ /* 0x000e620000000a00 */
[----:B------:R-:W2:Y:S01]  /*0030*/  LDCU.64 UR4, c[0x0][0x358] ;  /* 0x00006b00ff0477ac */ /* 0x000ea20008000a00 */
[----:B------:R-:W0:Y:S01]  /*0040*/  S2R R0, SR_CTAID.X ;  /* 0x0000000000007919 */ /* 0x000e220000002500 */
[----:B------:R-:W3:Y:S01]  /*0050*/  LDCU.64 UR6, c[0x0][0x388] ;  /* 0x00007100ff0677ac */ /* 0x000ee20008000a00 */
[----:B------:R-:W4:Y:S01]  /*0060*/  LDCU.128 UR8, c[0x0][0x390] ;  /* 0x00007200ff0877ac */ /* 0x000f220008000c00 */
[----:B0-----:R-:W-:-:S04]  /*0070*/  IMAD R9, R9, 0x168, R0 ;  /* 0x0000016809097824 */ /* 0x001fc800078e0200 */
[----:B-1----:R-:W-:-:S05]  /*0080*/  IMAD.WIDE.U32 R2, R9, 0x4, R2 ;  /* 0x0000000409027825 */ /* 0x002fca00078e0002 */
[----:B--2---:R-:W2:Y:S01]  /*0090*/  LDG.E.U8 R11, desc[UR4][R2.64] ;  /* 0x00000004020b7981 */ /* 0x004ea2000c1e1100 */
[----:B---3--:R-:W-:-:S05]  /*00a0*/  IADD3 R4, P0, PT, R9, UR6, RZ ;  /* 0x0000000609047c10 */ /* 0x008fca000ff1e0ff */
[----:B------:R-:W-:Y:S01]  /*00b0*/  IMAD.X R5, RZ, RZ, UR7, P0 ;  /* 0x00000007ff057e24 */ /* 0x000fe200080e06ff */
[----:B----4-:R-:W-:-:S04]  /*00c0*/  IADD3 R6, P0, PT, R9, UR8, RZ ;  /* 0x0000000809067c10 */ /* 0x010fc8000ff1e0ff */
[----:B--2---:R-:W-:Y:S04]  /*00d0*/  STG.E.U8 desc[UR4][R4.64], R11 ;  /* 0x0000000b04007986 */ /* 0x004fe8000c101104 */
[----:B------:R-:W2:Y:S01]  /*00e0*/  LDG.E.U8 R13, desc[UR4][R2.64+0x1] ;  /* 0x00000104020d7981 */ /* 0x000ea2000c1e1100 */
[----:B------:R-:W-:Y:S02]  /*00f0*/  IADD3.X R7, PT, PT, RZ, UR9, RZ, P0, !PT ;  /* 0x00000009ff077c10 */ /* 0x000fe400087fe4ff */
[----:B------:R-:W-:-:S03]  /*0100*/  IADD3 R8, P0, PT, R9, UR10, RZ ;  /* 0x0000000a09087c10 */ /* 0x000fc6000ff1e0ff */
[----:B--2---:R-:W-:Y:S04]  /*0110*/  STG.E.U8 desc[UR4][R6.64], R13 ;  /* 0x0000000d06007986 */ /* 0x004fe8000c101104 */
[----:B------:R-:W2:Y:S01]  /*0120*/  LDG.E.U8 R15, desc[UR4][R2.64+0x2] ;  /* 0x00000204020f7981 */ /* 0x000ea2000c1e1100 */
[----:B------:R-:W-:-:S05]  /*0130*/  IMAD.X R9, RZ, RZ, UR11, P0 ;  /* 0x0000000bff097e24 */ /* 0x000fca00080e06ff */
[----:B--2---:R-:W-:Y:S01]  /*0140*/  STG.E.U8 desc[UR4][R8.64], R15 ;  /* 0x0000000f08007986 */ /* 0x004fe2000c101104 */
[----:B------:R-:W-:Y:S05]  /*0150*/  EXIT ;  /* 0x000000000000794d */ /* 0x000fea0003800000 */
.L_x_2:
        /* <DEDUP_REMOVED lines=10> */
.L_x_5:


//--------------------- .nv.shared.reserved.0     --------------------------
	.section	.nv.shared.reserved.0,"aw",@nobits
	.weak		__nv_reservedSMEM_offset_0_alias
	.size		__nv_reservedSMEM_offset_0_alias, 0, 64
	.other		__nv_reservedSMEM_offset_0_alias,@"STO_CUDA_RESERVED_SHARED STV_DEFAULT"
__nv_reservedSMEM_offset_0_alias:
	.zero		0
	.zero		64


//--------------------- .nv.constant0._Z16combine_channelsP6uchar4PhS1_S1_ --------------------------
	.section	.nv.constant0._Z16combine_channelsP6uchar4PhS1_S1_,"a",@progbits
	.sectionflags	@""
	.align	4
.nv.constant0._Z16combine_channelsP6uchar4PhS1_S1_:
	.zero		928


//--------------------- .nv.constant0._Z12blur_channelPhS_Pfi --------------------------
	.section	.nv.constant0._Z12blur_channelPhS_Pfi,"a",@progbits
	.sectionflags	@""
	.align	4
.nv.constant0._Z12blur_channelPhS_Pfi:
	.zero		924


//--------------------- .nv.constant0._Z14split_channelsP6uchar4PhS1_S1_ --------------------------
	.section	.nv.constant0._Z14split_channelsP6uchar4PhS1_S1_,"a",@progbits
	.sectionflags	@""
	.align	4
.nv.constant0._Z14split_channelsP6uchar4PhS1_S1_:
	.zero		928


//--------------------- SYMBOLS --------------------------

	.type		.nv.reservedSmem.offset0,@object
	.size		.nv.reservedSmem.offset0,0x4
